	.headerflags	@"EF_CUDA_TEXMODE_UNIFIED EF_CUDA_64BIT_ADDRESS EF_CUDA_ACCELERATORS EF_CUDA_SM90 EF_CUDA_VIRTUAL_SM(EF_CUDA_SM90)"
	.elftype	@"ET_EXEC"


//--------------------- .nv.info                  --------------------------
	.section	.nv.info,"",@"SHT_CUDA_INFO"
	.align	4


	//----- nvinfo : EIATTR_REGCOUNT
	.align		4
        /*0000*/ 	.byte	0x04, 0x2f
        /*0002*/ 	.short	(.L_2 - .L_1)
	.align		4
.L_1:
        /*0004*/ 	.word	index@(triton_per_fused__native_batch_norm_legit_convolution_3)
        /*0008*/ 	.word	0x00000016


	//----- nvinfo : EIATTR_MIN_STACK_SIZE
	.align		4
.L_2:
        /*000c*/ 	.byte	0x04, 0x12
        /*000e*/ 	.short	(.L_4 - .L_3)
	.align		4
.L_3:
        /*0010*/ 	.word	index@(triton_per_fused__native_batch_norm_legit_convolution_3)
        /*0014*/ 	.word	0x00000000


	//----- nvinfo : EIATTR_FRAME_SIZE
	.align		4
.L_4:
        /*0018*/ 	.byte	0x04, 0x11
        /*001a*/ 	.short	(.L_6 - .L_5)
	.align		4
.L_5:
        /*001c*/ 	.word	index@(triton_per_fused__native_batch_norm_legit_convolution_3)
        /*0020*/ 	.word	0x00000000


	//----- nvinfo : EIATTR_MIN_STACK_SIZE
	.align		4
.L_6:
        /*0024*/ 	.byte	0x04, 0x12
        /*0026*/ 	.short	(.L_8 - .L_7)
	.align		4
.L_7:
        /*0028*/ 	.word	index@(triton_per_fused__native_batch_norm_legit_convolution_3)
        /*002c*/ 	.word	0x00000000
.L_8:


//--------------------- .nv.info.triton_per_fused__native_batch_norm_legit_convolution_3 --------------------------
	.section	.nv.info.triton_per_fused__native_batch_norm_legit_convolution_3,"",@"SHT_CUDA_INFO"
	.sectionflags	@""
	.align	4


	//----- nvinfo : EIATTR_CUDA_API_VERSION
	.align		4
        /*0000*/ 	.byte	0x04, 0x37
        /*0002*/ 	.short	(.L_10 - .L_9)
.L_9:
        /*0004*/ 	.word	0x0000007c


	//----- nvinfo : EIATTR_KPARAM_INFO
	.align		4
.L_10:
        /*0008*/ 	.byte	0x04, 0x17
        /*000a*/ 	.short	(.L_12 - .L_11)
.L_11:
        /*000c*/ 	.word	0x00000000
        /*0010*/ 	.short	0x0006
        /*0012*/ 	.short	0x002c
        /*0014*/ 	.byte	0x00, 0xf0, 0x11, 0x00


	//----- nvinfo : EIATTR_KPARAM_INFO
	.align		4
.L_12:
        /*0018*/ 	.byte	0x04, 0x17
        /*001a*/ 	.short	(.L_14 - .L_13)
.L_13:
        /*001c*/ 	.word	0x00000000
        /*0020*/ 	.short	0x0005
        /*0022*/ 	.short	0x0028
        /*0024*/ 	.byte	0x00, 0xf0, 0x11, 0x00


	//----- nvinfo : EIATTR_KPARAM_INFO
	.align		4
.L_14:
        /*0028*/ 	.byte	0x04, 0x17
        /*002a*/ 	.short	(.L_16 - .L_15)
.L_15:
        /*002c*/ 	.word	0x00000000
        /*0030*/ 	.short	0x0004
        /*0032*/ 	.short	0x0020
        /*0034*/ 	.byte	0x00, 0xf4, 0x21, 0x00


	//----- nvinfo : EIATTR_KPARAM_INFO
	.align		4
.L_16:
        /*0038*/ 	.byte	0x04, 0x17
        /*003a*/ 	.short	(.L_18 - .L_17)
.L_17:
        /*003c*/ 	.word	0x00000000
        /*0040*/ 	.short	0x0003
        /*0042*/ 	.short	0x0018
        /*0044*/ 	.byte	0x00, 0xf4, 0x21, 0x00


	//----- nvinfo : EIATTR_KPARAM_INFO
	.align		4
.L_18:
        /*0048*/ 	.byte	0x04, 0x17
        /*004a*/ 	.short	(.L_20 - .L_19)
.L_19:
        /*004c*/ 	.word	0x00000000
        /*0050*/ 	.short	0x0002
        /*0052*/ 	.short	0x0010
        /*0054*/ 	.byte	0x00, 0xf4, 0x21, 0x00


	//----- nvinfo : EIATTR_KPARAM_INFO
	.align		4
.L_20:
        /*0058*/ 	.byte	0x04, 0x17
        /*005a*/ 	.short	(.L_22 - .L_21)
.L_21:
        /*005c*/ 	.word	0x00000000
        /*0060*/ 	.short	0x0001
        /*0062*/ 	.short	0x0008
        /*0064*/ 	.byte	0x00, 0xf4, 0x21, 0x00


	//----- nvinfo : EIATTR_KPARAM_INFO
	.align		4
.L_22:
        /*0068*/ 	.byte	0x04, 0x17
        /*006a*/ 	.short	(.L_24 - .L_23)
.L_23:
        /*006c*/ 	.word	0x00000000
        /*0070*/ 	.short	0x0000
        /*0072*/ 	.short	0x0000
        /*0074*/ 	.byte	0x00, 0xf4, 0x21, 0x00


	//----- nvinfo : EIATTR_SPARSE_MMA_MASK
	.align		4
.L_24:
        /*0078*/ 	.byte	0x03, 0x50
        /*007a*/ 	.short	0x0000


	//----- nvinfo : EIATTR_MAXREG_COUNT
	.align		4
        /*007c*/ 	.byte	0x03, 0x1b
        /*007e*/ 	.short	0x00ff


	//----- nvinfo : EIATTR_COOP_GROUP_MASK_REGIDS
	.align		4
        /*0080*/ 	.byte	0x04, 0x29
        /*0082*/ 	.short	(.L_26 - .L_25)


	//   ....[0]....
.L_25:
        /*0084*/ 	.word	0xffffffff


	//   ....[1]....
        /*0088*/ 	.word	0xffffffff


	//   ....[2]....
        /*008c*/ 	.word	0xffffffff


	//   ....[3]....
        /*0090*/ 	.word	0xffffffff


	//   ....[4]....
        /*0094*/ 	.word	0xffffffff


	//   ....[5]....
        /*0098*/ 	.word	0xffffffff


	//   ....[6]....
        /*009c*/ 	.word	0xffffffff


	//   ....[7]....
        /*00a0*/ 	.word	0xffffffff


	//----- nvinfo : EIATTR_COOP_GROUP_INSTR_OFFSETS
	.align		4
.L_26:
        /*00a4*/ 	.byte	0x04, 0x28
        /*00a6*/ 	.short	(.L_28 - .L_27)


	//   ....[0]....
.L_27:
        /*00a8*/ 	.word	0x000001f0


	//   ....[1]....
        /*00ac*/ 	.word	0x00000230


	//   ....[2]....
        /*00b0*/ 	.word	0x00000250


	//   ....[3]....
        /*00b4*/ 	.word	0x00000280


	//   ....[4]....
        /*00b8*/ 	.word	0x00000300


	//   ....[5]....
        /*00bc*/ 	.word	0x00000330


	//   ....[6]....
        /*00c0*/ 	.word	0x00000350


	//   ....[7]....
        /*00c4*/ 	.word	0x00000380


	//----- nvinfo : EIATTR_EXIT_INSTR_OFFSETS
	.align		4
.L_28:
        /*00c8*/ 	.byte	0x04, 0x1c
        /*00ca*/ 	.short	(.L_30 - .L_29)


	//   ....[0]....
.L_29:
        /*00cc*/ 	.word	0x000003f0


	//   ....[1]....
        /*00d0*/ 	.word	0x00000410


	//----- nvinfo : EIATTR_REQNTID
	.align		4
.L_30:
        /*00d4*/ 	.byte	0x04, 0x10
        /*00d6*/ 	.short	(.L_32 - .L_31)
.L_31:
        /*00d8*/ 	.word	0x00000040
        /*00dc*/ 	.word	0x00000001
        /*00e0*/ 	.word	0x00000001


	//----- nvinfo : EIATTR_CBANK_PARAM_SIZE
	.align		4
.L_32:
        /*00e4*/ 	.byte	0x03, 0x19
        /*00e6*/ 	.short	0x0030


	//----- nvinfo : EIATTR_PARAM_CBANK
	.align		4
        /*00e8*/ 	.byte	0x04, 0x0a
        /*00ea*/ 	.short	(.L_34 - .L_33)
	.align		4
.L_33:
        /*00ec*/ 	.word	index@(.nv.constant0.triton_per_fused__native_batch_norm_legit_convolution_3)
        /*00f0*/ 	.short	0x0210
        /*00f2*/ 	.short	0x0030


	//----- nvinfo : EIATTR_SW_WAR
	.align		4
.L_34:
        /*00f4*/ 	.byte	0x04, 0x36
        /*00f6*/ 	.short	(.L_36 - .L_35)
.L_35:
        /*00f8*/ 	.word	0x00000008
.L_36:


//--------------------- .nv.callgraph             --------------------------
	.section	.nv.callgraph,"",@"SHT_CUDA_CALLGRAPH"
	.align	4
	.sectionentsize	8
	.align		4
        /*0000*/ 	.word	0x00000000
	.align		4
        /*0004*/ 	.word	0xffffffff
	.align		4
        /*0008*/ 	.word	0x00000000
	.align		4
        /*000c*/ 	.word	0xfffffffe
	.align		4
        /*0010*/ 	.word	0x00000000
	.align		4
        /*0014*/ 	.word	0xfffffffd
	.align		4
        /*0018*/ 	.word	0x00000000
	.align		4
        /*001c*/ 	.word	0xfffffffc


//--------------------- .nv.constant4             --------------------------
	.section	.nv.constant4,"a",@progbits
	.align	8
	.align		8
.nv.constant4:
        /*0000*/ 	.dword	_$_str


//--------------------- .text.triton_per_fused__native_batch_norm_legit_convolution_3 --------------------------
	.section	.text.triton_per_fused__native_batch_norm_legit_convolution_3,"ax",@progbits
	.align	128
        .global         triton_per_fused__native_batch_norm_legit_convolution_3
        .type           triton_per_fused__native_batch_norm_legit_convolution_3,@function
        .size           triton_per_fused__native_batch_norm_legit_convolution_3,(.L_x_1 - triton_per_fused__native_batch_norm_legit_convolution_3)
        .other          triton_per_fused__native_batch_norm_legit_convolution_3,@"STO_CUDA_ENTRY STV_DEFAULT"
triton_per_fused__native_batch_norm_legit_convolution_3:
.text.triton_per_fused__native_batch_norm_legit_convolution_3:
[----:B------:R-:W0:Y:S02]  /*0000*/  LDC R1, c[0x0][0x28] ;  /* 0x00000a00ff017b82 */ /* 0x000e240000000800 */
[----:B------:R-:W1:Y:S01]  /*0010*/  S2R R0, SR_CTAID.X ;  /* 0x0000000000007919 */ /* 0x000e620000002500 */
[----:B------:R-:W2:Y:S01]  /*0020*/  LDC.64 R2, c[0x0][0x210] ;  /* 0x00008400ff027b82 */ /* 0x000ea20000000a00 */
[----:B------:R-:W-:Y:S01]  /*0030*/  HFMA2.MMA R8, -RZ, RZ, 0, 0 ;  /* 0x00000000ff087435 */ /* 0x000fe200000001ff */
[----:B------:R-:W-:Y:S01]  /*0040*/  ULDC.64 UR4, c[0x0][0x208] ;  /* 0x0000820000047ab9 */ /* 0x000fe20000000a00 */
[----:B------:R-:W3:Y:S01]  /*0050*/  S2R R14, SR_TID.X ;  /* 0x00000000000e7919 */ /* 0x000ee20000002100 */
[----:B------:R-:W-:-:S04]  /*0060*/  MOV R10, RZ ;  /* 0x000000ff000a7202 */ /* 0x000fc80000000f00 */
[----:B------:R-:W4:Y:S01]  /*0070*/  LDC.64 R6, c[0x0][0x218] ;  /* 0x00008600ff067b82 */ /* 0x000f220000000a00 */
[----:B-1----:R-:W-:Y:S02]  /*0080*/  SHF.R.S32.HI R9, RZ, 0x1f, R0 ;  /* 0x0000001fff097819 */ /* 0x002fe40000011400 */
[----:B------:R-:W-:Y:S02]  /*0090*/  ISETP.GE.AND P2, PT, R0, 0x10, PT ;  /* 0x000000100000780c */ /* 0x000fe40003f46270 */
[----:B---3--:R-:W-:Y:S02]  /*00a0*/  LOP3.LUT R5, R14, 0xf, RZ, 0xc0, !PT ;  /* 0x0000000f0e057812 */ /* 0x008fe400078ec0ff */
[----:B------:R-:W-:Y:S02]  /*00b0*/  LEA.HI R9, R9, R0, RZ, 0x2 ;  /* 0x0000000009097211 */ /* 0x000fe400078f10ff */
[----:B------:R-:W-:Y:S02]  /*00c0*/  LEA R5, R0, R5, 0x4 ;  /* 0x0000000500057211 */ /* 0x000fe400078e20ff */
[----:B------:R-:W-:-:S03]  /*00d0*/  LOP3.LUT R9, R9, 0xfffffffc, RZ, 0xc0, !PT ;  /* 0xfffffffc09097812 */ /* 0x000fc600078ec0ff */
[----:B--2---:R-:W-:Y:S01]  /*00e0*/  IMAD.WIDE R2, R5, 0x4, R2 ;  /* 0x0000000405027825 */ /* 0x004fe200078e0202 */
[----:B------:R-:W-:-:S04]  /*00f0*/  IADD3 R9, -R9, R0, RZ ;  /* 0x0000000009097210 */ /* 0x000fc80007ffe1ff */
[----:B------:R-:W2:Y:S01]  /*0100*/  @!P2 LDG.E R8, desc[UR4][R2.64] ;  /* 0x000000040208a981 */ /* 0x000ea2000c1e1900 */
[----:B----4-:R-:W-:-:S05]  /*0110*/  IMAD.WIDE R6, R9, 0x4, R6 ;  /* 0x0000000409067825 */ /* 0x010fca00078e0206 */
[----:B------:R-:W3:Y:S01]  /*0120*/  @!P2 LDG.E.EL R10, desc[UR4][R6.64] ;  /* 0x00000004060aa981 */ /* 0x000ee2000c2e1900 */
[----:B------:R-:W-:-:S06]  /*0130*/  CS2R R4, SRZ ;  /* 0x0000000000047805 */ /* 0x000fcc000001ff00 */
[----:B------:R-:W4:Y:S04]  /*0140*/  @!P2 LDG.E R5, desc[UR4][R2.64] ;  /* 0x000000040205a981 */ /* 0x000f28000c1e1900 */
[----:B------:R-:W5:Y:S01]  /*0150*/  @!P2 LDG.E.EL R4, desc[UR4][R6.64] ;  /* 0x000000040604a981 */ /* 0x000f62000c2e1900 */
[----:B------:R-:W-:Y:S01]  /*0160*/  HFMA2.MMA R19, -RZ, RZ, 1.375, 0 ;  /* 0x3d800000ff137435 */ /* 0x000fe200000001ff */
[C---:B------:R-:W-:Y:S02]  /*0170*/  LOP3.LUT P0, RZ, R14.reuse, 0x30, RZ, 0xc0, !PT ;  /* 0x000000300eff7812 */ /* 0x040fe4000780c0ff */
[----:B------:R-:W-:Y:S02]  /*0180*/  LOP3.LUT P1, RZ, R14, 0x3f, RZ, 0xc0, !PT ;  /* 0x0000003f0eff7812 */ /* 0x000fe4000782c0ff */
[----:B------:R-:W-:-:S02]  /*0190*/  ISETP.LT.AND P0, PT, R0, 0x10, !P0 ;  /* 0x000000100000780c */ /* 0x000fc40004701270 */
[----:B------:R-:W-:Y:S02]  /*01a0*/  ISETP.LT.AND P1, PT, R0, 0x10, !P1 ;  /* 0x000000100000780c */ /* 0x000fe40004f21270 */
[----:B--2---:R-:W-:-:S05]  /*01b0*/  SEL R9, R8, RZ, !P2 ;  /* 0x000000ff08097207 */ /* 0x004fca0005000000 */
[----:B---3--:R-:W-:-:S05]  /*01c0*/  FADD R9, R9, R10 ;  /* 0x0000000a09097221 */ /* 0x008fca0000000000 */
[----:B------:R-:W-:Y:S02]  /*01d0*/  FSEL R8, R9, RZ, !P2 ;  /* 0x000000ff09087208 */ /* 0x000fe40005000000 */
[----:B----4-:R-:W-:-:S03]  /*01e0*/  SEL R5, R5, RZ, !P2 ;  /* 0x000000ff05057207 */ /* 0x010fc60005000000 */
[----:B------:R-:W1:Y:S02]  /*01f0*/  SHFL.BFLY PT, R11, R8, 0x8, 0x1f ;  /* 0x0d001f00080b7f89 */ /* 0x000e6400000e0000 */
[----:B-----5:R-:W-:-:S05]  /*0200*/  FADD R5, R5, R4 ;  /* 0x0000000405057221 */ /* 0x020fca0000000000 */
[----:B------:R-:W-:Y:S01]  /*0210*/  @P0 STG.E desc[UR4][R2.64], R5 ;  /* 0x0000000502000986 */ /* 0x000fe2000c101904 */
[----:B-1----:R-:W-:-:S05]  /*0220*/  FADD R11, R8, R11 ;  /* 0x0000000b080b7221 */ /* 0x002fca0000000000 */
[----:B------:R-:W1:Y:S02]  /*0230*/  SHFL.BFLY PT, R10, R11, 0x4, 0x1f ;  /* 0x0c801f000b0a7f89 */ /* 0x000e6400000e0000 */
[----:B-1----:R-:W-:-:S05]  /*0240*/  FADD R10, R11, R10 ;  /* 0x0000000a0b0a7221 */ /* 0x002fca0000000000 */
[----:B------:R-:W1:Y:S02]  /*0250*/  SHFL.BFLY PT, R13, R10, 0x2, 0x1f ;  /* 0x0c401f000a0d7f89 */ /* 0x000e6400000e0000 */
[----:B-1----:R-:W-:Y:S02]  /*0260*/  FADD R13, R10, R13 ;  /* 0x0000000d0a0d7221 */ /* 0x002fe40000000000 */
[----:B------:R-:W1:Y:S03]  /*0270*/  LDC.64 R10, c[0x0][0x220] ;  /* 0x00008800ff0a7b82 */ /* 0x000e660000000a00 */
[----:B------:R-:W2:Y:S01]  /*0280*/  SHFL.BFLY PT, R12, R13, 0x1, 0x1f ;  /* 0x0c201f000d0c7f89 */ /* 0x000ea200000e0000 */
[----:B-1----:R-:W-:-:S04]  /*0290*/  IMAD.WIDE R10, R0, 0x4, R10 ;  /* 0x00000004000a7825 */ /* 0x002fc800078e020a */
[----:B--2---:R-:W-:Y:S02]  /*02a0*/  FADD R6, R13, R12 ;  /* 0x0000000c0d067221 */ /* 0x004fe40000000000 */
[----:B------:R-:W1:Y:S02]  /*02b0*/  LDC.64 R12, c[0x0][0x230] ;  /* 0x00008c00ff0c7b82 */ /* 0x000e640000000a00 */
[----:B------:R-:W-:-:S04]  /*02c0*/  FMUL R6, R6, 0.0625 ;  /* 0x3d80000006067820 */ /* 0x000fc80000400000 */
[----:B------:R-:W-:-:S04]  /*02d0*/  FADD R9, R9, -R6 ;  /* 0x8000000609097221 */ /* 0x000fc80000000000 */
[----:B------:R-:W-:-:S05]  /*02e0*/  FMUL R9, R9, R9 ;  /* 0x0000000909097220 */ /* 0x000fca0000400000 */
[----:B------:R-:W-:-:S05]  /*02f0*/  FSEL R7, R9, RZ, !P2 ;  /* 0x000000ff09077208 */ /* 0x000fca0005000000 */
[----:B------:R-:W2:Y:S01]  /*0300*/  SHFL.BFLY PT, R8, R7, 0x8, 0x1f ;  /* 0x0d001f0007087f89 */ /* 0x000ea200000e0000 */
[----:B-1----:R-:W-:-:S04]  /*0310*/  IMAD.WIDE R12, R0, 0x4, R12 ;  /* 0x00000004000c7825 */ /* 0x002fc800078e020c */
[----:B--2---:R-:W-:-:S05]  /*0320*/  FADD R15, R7, R8 ;  /* 0x00000008070f7221 */ /* 0x004fca0000000000 */
[----:B------:R-:W1:Y:S02]  /*0330*/  SHFL.BFLY PT, R8, R15, 0x4, 0x1f ;  /* 0x0c801f000f087f89 */ /* 0x000e6400000e0000 */
[----:B-1----:R-:W-:-:S05]  /*0340*/  FADD R16, R15, R8 ;  /* 0x000000080f107221 */ /* 0x002fca0000000000 */
[----:B------:R-:W1:Y:S02]  /*0350*/  SHFL.BFLY PT, R9, R16, 0x2, 0x1f ;  /* 0x0c401f0010097f89 */ /* 0x000e6400000e0000 */
[----:B-1----:R-:W-:Y:S02]  /*0360*/  FADD R17, R16, R9 ;  /* 0x0000000910117221 */ /* 0x002fe40000000000 */
[----:B------:R-:W1:Y:S03]  /*0370*/  LDC.64 R8, c[0x0][0x228] ;  /* 0x00008a00ff087b82 */ /* 0x000e660000000a00 */
[----:B------:R-:W2:Y:S01]  /*0380*/  SHFL.BFLY PT, R18, R17, 0x1, 0x1f ;  /* 0x0c201f0011127f89 */ /* 0x000ea200000e0000 */
[----:B-1----:R-:W-:-:S04]  /*0390*/  IMAD.WIDE R8, R0, 0x4, R8 ;  /* 0x0000000400087825 */ /* 0x002fc800078e0208 */
[----:B--2---:R-:W-:-:S04]  /*03a0*/  FADD R18, R17, R18 ;  /* 0x0000001211127221 */ /* 0x004fc80000000000 */
[----:B------:R-:W-:-:S06]  /*03b0*/  FFMA R7, R18, R19, 9.9999997473787516356e-06 ;  /* 0x3727c5ac12077423 */ /* 0x000fcc0000000013 */
[----:B------:R-:W1:Y:S02]  /*03c0*/  MUFU.RSQ R7, R7 ;  /* 0x0000000700077308 */ /* 0x000e640000001400 */
[----:B-1----:R1:W-:Y:S04]  /*03d0*/  @P1 STG.E desc[UR4][R12.64], R7 ;  /* 0x000000070c001986 */ /* 0x0023e8000c101904 */
[----:B------:R1:W-:Y:S01]  /*03e0*/  @P1 STG.E desc[UR4][R10.64], R6 ;  /* 0x000000060a001986 */ /* 0x0003e2000c101904 */
[----:B------:R-:W-:Y:S05]  /*03f0*/  @!P1 EXIT ;  /* 0x000000000000994d */ /* 0x000fea0003800000 */
[----:B------:R-:W-:Y:S01]  /*0400*/  STG.E desc[UR4][R8.64], R18 ;  /* 0x0000001208007986 */ /* 0x000fe2000c101904 */
[----:B------:R-:W-:Y:S05]  /*0410*/  EXIT ;  /* 0x000000000000794d */ /* 0x000fea0003800000 */
.L_x_0:
[----:B------:R-:W-:-:S00]  /*0420*/  BRA `(.L_x_0) ;  /* 0xfffffffc00fc7947 */ /* 0x000fc0000383ffff */
[----:B------:R-:W-:-:S00]  /*0430*/  NOP ;  /* 0x0000000000007918 */ /* 0x000fc00000000000 */
        /* <DEDUP_REMOVED lines=12> */
.L_x_1:


//--------------------- .nv.global.init           --------------------------
	.section	.nv.global.init,"aw",@progbits
.nv.global.init:
	.type		_$_str,@object
	.size		_$_str,(.L_0 - _$_str)
_$_str:
        /*0000*/ 	.byte	0x5f, 0x5f, 0x43, 0x55, 0x44, 0x41, 0x5f, 0x46, 0x54, 0x5a, 0x00
.L_0:


//--------------------- .nv.constant0.triton_per_fused__native_batch_norm_legit_convolution_3 --------------------------
	.section	.nv.constant0.triton_per_fused__native_batch_norm_legit_convolution_3,"a",@progbits
	.sectionflags	@""
	.align	4
.nv.constant0.triton_per_fused__native_batch_norm_legit_convolution_3:
	.zero		576
